//
// Generated by NVIDIA NVVM Compiler
//
// Compiler Build ID: CL-36424714
// Cuda compilation tools, release 13.0, V13.0.88
// Based on NVVM 20.0.0
//

.version 9.0
.target sm_100
.address_size 64

	// .globl	_Z12bitEstimatesPfS_S_PjS0_jj

.visible .entry _Z12bitEstimatesPfS_S_PjS0_jj(
	.param .u64 .ptr .align 1 _Z12bitEstimatesPfS_S_PjS0_jj_param_0,
	.param .u64 .ptr .align 1 _Z12bitEstimatesPfS_S_PjS0_jj_param_1,
	.param .u64 .ptr .align 1 _Z12bitEstimatesPfS_S_PjS0_jj_param_2,
	.param .u64 .ptr .align 1 _Z12bitEstimatesPfS_S_PjS0_jj_param_3,
	.param .u64 .ptr .align 1 _Z12bitEstimatesPfS_S_PjS0_jj_param_4,
	.param .u32 _Z12bitEstimatesPfS_S_PjS0_jj_param_5,
	.param .u32 _Z12bitEstimatesPfS_S_PjS0_jj_param_6
)
{
	.reg .pred 	%p<17>;
	.reg .b32 	%r<174>;
	.reg .b32 	%f<82>;
	.reg .b64 	%rd<100>;

	ld.param.u64 	%rd5, [_Z12bitEstimatesPfS_S_PjS0_jj_param_0];
	ld.param.u64 	%rd9, [_Z12bitEstimatesPfS_S_PjS0_jj_param_1];
	ld.param.u32 	%r104, [_Z12bitEstimatesPfS_S_PjS0_jj_param_5];
	cvta.to.global.u64 	%rd1, %rd9;
	mov.u32 	%r1, %tid.x;
	mov.u32 	%r105, %ctaid.x;
	mov.u32 	%r106, %ntid.x;
	mul.lo.s32 	%r2, %r105, %r106;
	add.s32 	%r3, %r2, %r1;
	setp.ge.u32 	%p1, %r3, %r104;
	@%p1 bra 	$L__BB0_23;
	cvta.to.global.u64 	%rd10, %rd5;
	mul.wide.u32 	%rd11, %r3, 4;
	add.s64 	%rd12, %rd10, %rd11;
	ld.global.f32 	%f80, [%rd12];
	add.s64 	%rd13, %rd1, %rd11;
	ld.global.f32 	%f15, [%rd13];
	cvt.rzi.u32.f32 	%r4, %f15;
	setp.eq.s32 	%p2, %r4, 0;
	@%p2 bra 	$L__BB0_15;
	add.s32 	%r108, %r4, 1;
	max.u32 	%r109, %r108, 2;
	add.s32 	%r5, %r109, -1;
	add.s32 	%r110, %r109, -2;
	setp.lt.u32 	%p3, %r110, 15;
	mov.b32 	%r143, 1;
	@%p3 bra 	$L__BB0_6;
	and.b32  	%r112, %r5, -16;
	neg.s32 	%r164, %r112;
	shl.b32 	%r113, %r104, 1;
	add.s32 	%r162, %r3, %r113;
	shl.b32 	%r8, %r104, 4;
	mad.lo.s32 	%r161, %r104, 3, %r3;
	shl.b32 	%r114, %r104, 2;
	add.s32 	%r160, %r3, %r114;
	mad.lo.s32 	%r159, %r104, 5, %r3;
	mad.lo.s32 	%r158, %r104, 6, %r3;
	mad.lo.s32 	%r157, %r104, 7, %r3;
	shl.b32 	%r115, %r104, 3;
	add.s32 	%r156, %r3, %r115;
	mad.lo.s32 	%r155, %r104, 9, %r3;
	mad.lo.s32 	%r154, %r104, 10, %r3;
	mad.lo.s32 	%r153, %r104, 11, %r3;
	mad.lo.s32 	%r152, %r104, 12, %r3;
	mad.lo.s32 	%r151, %r104, 13, %r3;
	mad.lo.s32 	%r150, %r104, 14, %r3;
	mad.lo.s32 	%r149, %r104, 15, %r3;
	add.s32 	%r148, %r3, %r8;
	add.s32 	%r116, %r1, %r104;
	add.s32 	%r147, %r116, %r2;
	mov.b32 	%r163, 0;
$L__BB0_4:
	.pragma "nounroll";
	mul.wide.u32 	%rd14, %r147, 4;
	add.s64 	%rd15, %rd1, %rd14;
	ld.global.f32 	%f17, [%rd15];
	add.f32 	%f18, %f80, %f17;
	mul.wide.u32 	%rd16, %r162, 4;
	add.s64 	%rd17, %rd1, %rd16;
	ld.global.f32 	%f19, [%rd17];
	add.f32 	%f20, %f18, %f19;
	mul.wide.u32 	%rd18, %r161, 4;
	add.s64 	%rd19, %rd1, %rd18;
	ld.global.f32 	%f21, [%rd19];
	add.f32 	%f22, %f20, %f21;
	mul.wide.u32 	%rd20, %r160, 4;
	add.s64 	%rd21, %rd1, %rd20;
	ld.global.f32 	%f23, [%rd21];
	add.f32 	%f24, %f22, %f23;
	mul.wide.u32 	%rd22, %r159, 4;
	add.s64 	%rd23, %rd1, %rd22;
	ld.global.f32 	%f25, [%rd23];
	add.f32 	%f26, %f24, %f25;
	mul.wide.u32 	%rd24, %r158, 4;
	add.s64 	%rd25, %rd1, %rd24;
	ld.global.f32 	%f27, [%rd25];
	add.f32 	%f28, %f26, %f27;
	mul.wide.u32 	%rd26, %r157, 4;
	add.s64 	%rd27, %rd1, %rd26;
	ld.global.f32 	%f29, [%rd27];
	add.f32 	%f30, %f28, %f29;
	mul.wide.u32 	%rd28, %r156, 4;
	add.s64 	%rd29, %rd1, %rd28;
	ld.global.f32 	%f31, [%rd29];
	add.f32 	%f32, %f30, %f31;
	mul.wide.u32 	%rd30, %r155, 4;
	add.s64 	%rd31, %rd1, %rd30;
	ld.global.f32 	%f33, [%rd31];
	add.f32 	%f34, %f32, %f33;
	mul.wide.u32 	%rd32, %r154, 4;
	add.s64 	%rd33, %rd1, %rd32;
	ld.global.f32 	%f35, [%rd33];
	add.f32 	%f36, %f34, %f35;
	mul.wide.u32 	%rd34, %r153, 4;
	add.s64 	%rd35, %rd1, %rd34;
	ld.global.f32 	%f37, [%rd35];
	add.f32 	%f38, %f36, %f37;
	mul.wide.u32 	%rd36, %r152, 4;
	add.s64 	%rd37, %rd1, %rd36;
	ld.global.f32 	%f39, [%rd37];
	add.f32 	%f40, %f38, %f39;
	mul.wide.u32 	%rd38, %r151, 4;
	add.s64 	%rd39, %rd1, %rd38;
	ld.global.f32 	%f41, [%rd39];
	add.f32 	%f42, %f40, %f41;
	mul.wide.u32 	%rd40, %r150, 4;
	add.s64 	%rd41, %rd1, %rd40;
	ld.global.f32 	%f43, [%rd41];
	add.f32 	%f44, %f42, %f43;
	mul.wide.u32 	%rd42, %r149, 4;
	add.s64 	%rd43, %rd1, %rd42;
	ld.global.f32 	%f45, [%rd43];
	add.f32 	%f46, %f44, %f45;
	mul.wide.u32 	%rd44, %r148, 4;
	add.s64 	%rd45, %rd1, %rd44;
	ld.global.f32 	%f47, [%rd45];
	add.f32 	%f80, %f46, %f47;
	add.s32 	%r164, %r164, 16;
	add.s32 	%r163, %r163, 16;
	add.s32 	%r162, %r162, %r8;
	add.s32 	%r161, %r161, %r8;
	add.s32 	%r160, %r160, %r8;
	add.s32 	%r159, %r159, %r8;
	add.s32 	%r158, %r158, %r8;
	add.s32 	%r157, %r157, %r8;
	add.s32 	%r156, %r156, %r8;
	add.s32 	%r155, %r155, %r8;
	add.s32 	%r154, %r154, %r8;
	add.s32 	%r153, %r153, %r8;
	add.s32 	%r152, %r152, %r8;
	add.s32 	%r151, %r151, %r8;
	add.s32 	%r150, %r150, %r8;
	add.s32 	%r149, %r149, %r8;
	add.s32 	%r148, %r148, %r8;
	add.s32 	%r147, %r147, %r8;
	setp.eq.s32 	%p4, %r164, 0;
	@%p4 bra 	$L__BB0_5;
	bra.uni 	$L__BB0_4;
$L__BB0_5:
	add.s32 	%r143, %r163, 1;
$L__BB0_6:
	and.b32  	%r26, %r5, 15;
	setp.eq.s32 	%p5, %r26, 0;
	@%p5 bra 	$L__BB0_15;
	and.b32  	%r27, %r5, 7;
	setp.lt.u32 	%p6, %r26, 8;
	@%p6 bra 	$L__BB0_9;
	mad.lo.s32 	%r117, %r143, %r104, %r3;
	mul.wide.u32 	%rd46, %r117, 4;
	add.s64 	%rd47, %rd1, %rd46;
	ld.global.f32 	%f49, [%rd47];
	add.f32 	%f50, %f80, %f49;
	add.s32 	%r118, %r117, %r104;
	mul.wide.u32 	%rd48, %r118, 4;
	add.s64 	%rd49, %rd1, %rd48;
	ld.global.f32 	%f51, [%rd49];
	add.f32 	%f52, %f50, %f51;
	add.s32 	%r119, %r118, %r104;
	mul.wide.u32 	%rd50, %r119, 4;
	add.s64 	%rd51, %rd1, %rd50;
	ld.global.f32 	%f53, [%rd51];
	add.f32 	%f54, %f52, %f53;
	add.s32 	%r120, %r119, %r104;
	mul.wide.u32 	%rd52, %r120, 4;
	add.s64 	%rd53, %rd1, %rd52;
	ld.global.f32 	%f55, [%rd53];
	add.f32 	%f56, %f54, %f55;
	add.s32 	%r121, %r120, %r104;
	mul.wide.u32 	%rd54, %r121, 4;
	add.s64 	%rd55, %rd1, %rd54;
	ld.global.f32 	%f57, [%rd55];
	add.f32 	%f58, %f56, %f57;
	add.s32 	%r122, %r121, %r104;
	mul.wide.u32 	%rd56, %r122, 4;
	add.s64 	%rd57, %rd1, %rd56;
	ld.global.f32 	%f59, [%rd57];
	add.f32 	%f60, %f58, %f59;
	add.s32 	%r123, %r122, %r104;
	mul.wide.u32 	%rd58, %r123, 4;
	add.s64 	%rd59, %rd1, %rd58;
	ld.global.f32 	%f61, [%rd59];
	add.f32 	%f62, %f60, %f61;
	add.s32 	%r124, %r123, %r104;
	mul.wide.u32 	%rd60, %r124, 4;
	add.s64 	%rd61, %rd1, %rd60;
	ld.global.f32 	%f63, [%rd61];
	add.f32 	%f80, %f62, %f63;
	add.s32 	%r143, %r143, 8;
$L__BB0_9:
	setp.eq.s32 	%p7, %r27, 0;
	@%p7 bra 	$L__BB0_15;
	and.b32  	%r30, %r5, 3;
	setp.lt.u32 	%p8, %r27, 4;
	@%p8 bra 	$L__BB0_12;
	mad.lo.s32 	%r125, %r143, %r104, %r3;
	mul.wide.u32 	%rd62, %r125, 4;
	add.s64 	%rd63, %rd1, %rd62;
	ld.global.f32 	%f65, [%rd63];
	add.f32 	%f66, %f80, %f65;
	add.s32 	%r126, %r125, %r104;
	mul.wide.u32 	%rd64, %r126, 4;
	add.s64 	%rd65, %rd1, %rd64;
	ld.global.f32 	%f67, [%rd65];
	add.f32 	%f68, %f66, %f67;
	add.s32 	%r127, %r126, %r104;
	mul.wide.u32 	%rd66, %r127, 4;
	add.s64 	%rd67, %rd1, %rd66;
	ld.global.f32 	%f69, [%rd67];
	add.f32 	%f70, %f68, %f69;
	add.s32 	%r128, %r127, %r104;
	mul.wide.u32 	%rd68, %r128, 4;
	add.s64 	%rd69, %rd1, %rd68;
	ld.global.f32 	%f71, [%rd69];
	add.f32 	%f80, %f70, %f71;
	add.s32 	%r143, %r143, 4;
$L__BB0_12:
	setp.eq.s32 	%p9, %r30, 0;
	@%p9 bra 	$L__BB0_15;
	mad.lo.s32 	%r146, %r143, %r104, %r3;
	neg.s32 	%r145, %r30;
$L__BB0_14:
	.pragma "nounroll";
	mul.wide.u32 	%rd70, %r146, 4;
	add.s64 	%rd71, %rd1, %rd70;
	ld.global.f32 	%f72, [%rd71];
	add.f32 	%f80, %f80, %f72;
	add.s32 	%r146, %r146, %r104;
	add.s32 	%r145, %r145, 1;
	setp.ne.s32 	%p10, %r145, 0;
	@%p10 bra 	$L__BB0_14;
$L__BB0_15:
	setp.eq.s32 	%p11, %r4, 0;
	@%p11 bra 	$L__BB0_23;
	ld.param.u64 	%rd99, [_Z12bitEstimatesPfS_S_PjS0_jj_param_4];
	ld.param.u64 	%rd98, [_Z12bitEstimatesPfS_S_PjS0_jj_param_3];
	ld.param.u64 	%rd97, [_Z12bitEstimatesPfS_S_PjS0_jj_param_2];
	cvta.to.global.u64 	%rd2, %rd97;
	cvta.to.global.u64 	%rd3, %rd98;
	cvta.to.global.u64 	%rd4, %rd99;
	setp.ge.f32 	%p12, %f80, 0f00000000;
	selp.u32 	%r39, 1, 0, %p12;
	add.s32 	%r130, %r4, 1;
	max.u32 	%r131, %r130, 2;
	add.s32 	%r40, %r131, -1;
	add.s32 	%r132, %r131, -2;
	and.b32  	%r41, %r40, 3;
	setp.lt.u32 	%p13, %r132, 3;
	mov.b32 	%r171, 1;
	@%p13 bra 	$L__BB0_20;
	and.b32  	%r134, %r40, -4;
	neg.s32 	%r170, %r134;
	shl.b32 	%r135, %r104, 1;
	add.s32 	%r168, %r3, %r135;
	shl.b32 	%r44, %r104, 2;
	mad.lo.s32 	%r167, %r104, 3, %r3;
	add.s32 	%r166, %r3, %r44;
	add.s32 	%r136, %r1, %r104;
	add.s32 	%r165, %r136, %r2;
	mov.b32 	%r169, 0;
$L__BB0_18:
	mul.wide.u32 	%rd72, %r165, 4;
	add.s64 	%rd73, %rd4, %rd72;
	ld.global.u32 	%r137, [%rd73];
	mul.wide.u32 	%rd74, %r137, 4;
	add.s64 	%rd75, %rd2, %rd74;
	st.global.f32 	[%rd75], %f80;
	add.s64 	%rd76, %rd3, %rd74;
	st.global.u32 	[%rd76], %r39;
	mul.wide.u32 	%rd77, %r168, 4;
	add.s64 	%rd78, %rd4, %rd77;
	ld.global.u32 	%r138, [%rd78];
	mul.wide.u32 	%rd79, %r138, 4;
	add.s64 	%rd80, %rd2, %rd79;
	st.global.f32 	[%rd80], %f80;
	add.s64 	%rd81, %rd3, %rd79;
	st.global.u32 	[%rd81], %r39;
	mul.wide.u32 	%rd82, %r167, 4;
	add.s64 	%rd83, %rd4, %rd82;
	ld.global.u32 	%r139, [%rd83];
	mul.wide.u32 	%rd84, %r139, 4;
	add.s64 	%rd85, %rd2, %rd84;
	st.global.f32 	[%rd85], %f80;
	add.s64 	%rd86, %rd3, %rd84;
	st.global.u32 	[%rd86], %r39;
	mul.wide.u32 	%rd87, %r166, 4;
	add.s64 	%rd88, %rd4, %rd87;
	ld.global.u32 	%r140, [%rd88];
	mul.wide.u32 	%rd89, %r140, 4;
	add.s64 	%rd90, %rd2, %rd89;
	st.global.f32 	[%rd90], %f80;
	add.s64 	%rd91, %rd3, %rd89;
	st.global.u32 	[%rd91], %r39;
	add.s32 	%r170, %r170, 4;
	add.s32 	%r169, %r169, 4;
	add.s32 	%r168, %r168, %r44;
	add.s32 	%r167, %r167, %r44;
	add.s32 	%r166, %r166, %r44;
	add.s32 	%r165, %r165, %r44;
	setp.ne.s32 	%p14, %r170, 0;
	@%p14 bra 	$L__BB0_18;
	add.s32 	%r171, %r169, 1;
$L__BB0_20:
	setp.eq.s32 	%p15, %r41, 0;
	@%p15 bra 	$L__BB0_23;
	mad.lo.s32 	%r173, %r171, %r104, %r3;
	neg.s32 	%r172, %r41;
$L__BB0_22:
	.pragma "nounroll";
	mul.wide.u32 	%rd92, %r173, 4;
	add.s64 	%rd93, %rd4, %rd92;
	ld.global.u32 	%r141, [%rd93];
	mul.wide.u32 	%rd94, %r141, 4;
	add.s64 	%rd95, %rd2, %rd94;
	st.global.f32 	[%rd95], %f80;
	add.s64 	%rd96, %rd3, %rd94;
	st.global.u32 	[%rd96], %r39;
	add.s32 	%r173, %r173, %r104;
	add.s32 	%r172, %r172, 1;
	setp.ne.s32 	%p16, %r172, 0;
	@%p16 bra 	$L__BB0_22;
$L__BB0_23:
	ret;

}


// ===== COMPILED SASS (sm_100) =====

	.target	sm_100

	.elftype	@"ET_EXEC"


//--------------------- .note.nv.tkinfo           --------------------------
	.section	.note.nv.tkinfo,"",@"SHT_NOTE"
	.sectionflags	@"SHF_NOTE_NV_TKINFO"
	.tkinfo
        /*0018*/ 	.word	0x00000002
        /*0030*/ 	.string	""
        /*0030*/ 	.string	"ptxas"
        /*0030*/ 	.string	"Cuda compilation tools, release 13.0, V13.0.88"
        /*0030*/ 	.string	"Build cuda_13.0.r13.0/compiler.36424714_0"
        /*0030*/ 	.string	"-arch sm_100 -m 64 "



//--------------------- .note.nv.cuinfo           --------------------------
	.section	.note.nv.cuinfo,"",@"SHT_NOTE"
	.sectionflags	@"SHF_NOTE_NV_CUINFO"
        /*0018*/ 	.short	0x0002
        /*001a*/ 	.short	0x0064
        /*001c*/ 	.short	0x0082
	.zero		2


//--------------------- .nv.info                  --------------------------
	.section	.nv.info,"",@"SHT_CUDA_INFO"
	.align	4


	//----- nvinfo : EIATTR_REGCOUNT
	.align		4
        /*0000*/ 	.byte	0x04, 0x2f
        /*0002*/ 	.short	(.L_1 - .L_0)
	.align		4
.L_0:
        /*0004*/ 	.word	index@(_Z12bitEstimatesPfS_S_PjS0_jj)
        /*0008*/ 	.word	0x00000028


	//----- nvinfo : EIATTR_FRAME_SIZE
	.align		4
.L_1:
        /*000c*/ 	.byte	0x04, 0x11
        /*000e*/ 	.short	(.L_3 - .L_2)
	.align		4
.L_2:
        /*0010*/ 	.word	index@(_Z12bitEstimatesPfS_S_PjS0_jj)
        /*0014*/ 	.word	0x00000000


	//----- nvinfo : EIATTR_MIN_STACK_SIZE
	.align		4
.L_3:
        /*0018*/ 	.byte	0x04, 0x12
        /*001a*/ 	.short	(.L_5 - .L_4)
	.align		4
.L_4:
        /*001c*/ 	.word	index@(_Z12bitEstimatesPfS_S_PjS0_jj)
        /*0020*/ 	.word	0x00000000
.L_5:


//--------------------- .nv.compat                --------------------------
	.section	.nv.compat,"",@"SHT_CUDA_COMPAT_INFO"
	.align	4
        /*0000*/ 	.byte	0x02, 0x09, 0x00, 0x00, 0x02, 0x02, 0x01, 0x00, 0x02, 0x05, 0x05, 0x00, 0x03, 0x07, 0x01, 0x01
        /*0010*/ 	.byte	0x02, 0x03, 0x00, 0x00, 0x02, 0x06, 0x01, 0x00, 0x04, 0x0b, 0x08, 0x00, 0x09, 0x00, 0x00, 0x00
        /*0020*/ 	.byte	0x00, 0x00, 0x00, 0x00


//--------------------- .nv.info._Z12bitEstimatesPfS_S_PjS0_jj --------------------------
	.section	.nv.info._Z12bitEstimatesPfS_S_PjS0_jj,"",@"SHT_CUDA_INFO"
	.sectionflags	@""
	.align	4


	//----- nvinfo : EIATTR_CUDA_API_VERSION
	.align		4
        /*0000*/ 	.byte	0x04, 0x37
        /*0002*/ 	.short	(.L_7 - .L_6)
.L_6:
        /*0004*/ 	.word	0x00000082


	//----- nvinfo : EIATTR_KPARAM_INFO
	.align		4
.L_7:
        /*0008*/ 	.byte	0x04, 0x17
        /*000a*/ 	.short	(.L_9 - .L_8)
.L_8:
        /*000c*/ 	.word	0x00000000
        /*0010*/ 	.short	0x0006
        /*0012*/ 	.short	0x002c
        /*0014*/ 	.byte	0x00, 0xf0, 0x11, 0x00


	//----- nvinfo : EIATTR_KPARAM_INFO
	.align		4
.L_9:
        /*0018*/ 	.byte	0x04, 0x17
        /*001a*/ 	.short	(.L_11 - .L_10)
.L_10:
        /*001c*/ 	.word	0x00000000
        /*0020*/ 	.short	0x0005
        /*0022*/ 	.short	0x0028
        /*0024*/ 	.byte	0x00, 0xf0, 0x11, 0x00


	//----- nvinfo : EIATTR_KPARAM_INFO
	.align		4
.L_11:
        /*0028*/ 	.byte	0x04, 0x17
        /*002a*/ 	.short	(.L_13 - .L_12)
.L_12:
        /*002c*/ 	.word	0x00000000
        /*0030*/ 	.short	0x0004
        /*0032*/ 	.short	0x0020
        /*0034*/ 	.byte	0x00, 0xf5, 0x21, 0x00


	//----- nvinfo : EIATTR_KPARAM_INFO
	.align		4
.L_13:
        /*0038*/ 	.byte	0x04, 0x17
        /*003a*/ 	.short	(.L_15 - .L_14)
.L_14:
        /*003c*/ 	.word	0x00000000
        /*0040*/ 	.short	0x0003
        /*0042*/ 	.short	0x0018
        /*0044*/ 	.byte	0x00, 0xf5, 0x21, 0x00


	//----- nvinfo : EIATTR_KPARAM_INFO
	.align		4
.L_15:
        /*0048*/ 	.byte	0x04, 0x17
        /*004a*/ 	.short	(.L_17 - .L_16)
.L_16:
        /*004c*/ 	.word	0x00000000
        /*0050*/ 	.short	0x0002
        /*0052*/ 	.short	0x0010
        /*0054*/ 	.byte	0x00, 0xf5, 0x21, 0x00


	//----- nvinfo : EIATTR_KPARAM_INFO
	.align		4
.L_17:
        /*0058*/ 	.byte	0x04, 0x17
        /*005a*/ 	.short	(.L_19 - .L_18)
.L_18:
        /*005c*/ 	.word	0x00000000
        /*0060*/ 	.short	0x0001
        /*0062*/ 	.short	0x0008
        /*0064*/ 	.byte	0x00, 0xf5, 0x21, 0x00


	//----- nvinfo : EIATTR_KPARAM_INFO
	.align		4
.L_19:
        /*0068*/ 	.byte	0x04, 0x17
        /*006a*/ 	.short	(.L_21 - .L_20)
.L_20:
        /*006c*/ 	.word	0x00000000
        /*0070*/ 	.short	0x0000
        /*0072*/ 	.short	0x0000
        /*0074*/ 	.byte	0x00, 0xf5, 0x21, 0x00


	//----- nvinfo : EIATTR_SPARSE_MMA_MASK
	.align		4
.L_21:
        /*0078*/ 	.byte	0x03, 0x50
        /*007a*/ 	.short	0x0000


	//----- nvinfo : EIATTR_MAXREG_COUNT
	.align		4
        /*007c*/ 	.byte	0x03, 0x1b
        /*007e*/ 	.short	0x00ff


	//----- nvinfo : EIATTR_MERCURY_ISA_VERSION
	.align		4
        /*0080*/ 	.byte	0x03, 0x5f
        /*0082*/ 	.short	0x0101


	//----- nvinfo : EIATTR_VRC_CTA_INIT_COUNT
	.align		4
        /*0084*/ 	.byte	0x02, 0x4a
	.zero		1
	.zero		1


	//----- nvinfo : EIATTR_EXIT_INSTR_OFFSETS
	.align		4
        /*0088*/ 	.byte	0x04, 0x1c
        /*008a*/ 	.short	(.L_23 - .L_22)


	//   ....[0]....
.L_22:
        /*008c*/ 	.word	0x00000090


	//   ....[1]....
        /*0090*/ 	.word	0x00000c80


	//   ....[2]....
        /*0094*/ 	.word	0x00001030


	//   ....[3]....
        /*0098*/ 	.word	0x00001130


	//----- nvinfo : EIATTR_CRS_STACK_SIZE
	.align		4
.L_23:
        /*009c*/ 	.byte	0x04, 0x1e
        /*009e*/ 	.short	(.L_25 - .L_24)
.L_24:
        /*00a0*/ 	.word	0x00000000


	//----- nvinfo : EIATTR_CBANK_PARAM_SIZE
	.align		4
.L_25:
        /*00a4*/ 	.byte	0x03, 0x19
        /*00a6*/ 	.short	0x0030


	//----- nvinfo : EIATTR_PARAM_CBANK
	.align		4
        /*00a8*/ 	.byte	0x04, 0x0a
        /*00aa*/ 	.short	(.L_27 - .L_26)
	.align		4
.L_26:
        /*00ac*/ 	.word	index@(.nv.constant0._Z12bitEstimatesPfS_S_PjS0_jj)
        /*00b0*/ 	.short	0x0380
        /*00b2*/ 	.short	0x0030


	//----- nvinfo : EIATTR_SW_WAR
	.align		4
.L_27:
        /*00b4*/ 	.byte	0x04, 0x36
        /*00b6*/ 	.short	(.L_29 - .L_28)
.L_28:
        /*00b8*/ 	.word	0x00000008
.L_29:


//--------------------- .nv.callgraph             --------------------------
	.section	.nv.callgraph,"",@"SHT_CUDA_CALLGRAPH"
	.align	4
	.sectionentsize	8
	.align		4
        /*0000*/ 	.word	0x00000000
	.align		4
        /*0004*/ 	.word	0xffffffff
	.align		4
        /*0008*/ 	.word	0x00000000
	.align		4
        /*000c*/ 	.word	0xfffffffe
	.align		4
        /*0010*/ 	.word	0x00000000
	.align		4
        /*0014*/ 	.word	0xfffffffd
	.align		4
        /*0018*/ 	.word	0x00000000
	.align		4
        /*001c*/ 	.word	0xfffffffc


//--------------------- .text._Z12bitEstimatesPfS_S_PjS0_jj --------------------------
	.section	.text._Z12bitEstimatesPfS_S_PjS0_jj,"ax",@progbits
	.align	128
        .global         _Z12bitEstimatesPfS_S_PjS0_jj
        .type           _Z12bitEstimatesPfS_S_PjS0_jj,@function
        .size           _Z12bitEstimatesPfS_S_PjS0_jj,(.L_x_17 - _Z12bitEstimatesPfS_S_PjS0_jj)
        .other          _Z12bitEstimatesPfS_S_PjS0_jj,@"STO_CUDA_ENTRY STV_DEFAULT"
_Z12bitEstimatesPfS_S_PjS0_jj:
.text._Z12bitEstimatesPfS_S_PjS0_jj:
[----:B------:R-:W-:Y:S01]  /*0000*/  LDC R1, c[0x0][0x37c] ;  /* 0x0000df00ff017b82 */ /* 0x000fe20000000800 */
[----:B------:R-:W0:Y:S07]  /*0010*/  S2R R0, SR_TID.X ;  /* 0x0000000000007919 */ /* 0x000e2e0000002100 */
[----:B------:R-:W1:Y:S01]  /*0020*/  S2UR UR4, SR_CTAID.X ;  /* 0x00000000000479c3 */ /* 0x000e620000002500 */
[----:B------:R-:W1:Y:S01]  /*0030*/  LDCU UR5, c[0x0][0x360] ;  /* 0x00006c00ff0577ac */ /* 0x000e620008000800 */
[----:B------:R-:W2:Y:S02]  /*0040*/  LDCU UR6, c[0x0][0x3a8] ;  /* 0x00007500ff0677ac */ /* 0x000ea40008000800 */
[----:B--2---:R-:W-:Y:S01]  /*0050*/  MOV R19, UR6 ;  /* 0x0000000600137c02 */ /* 0x004fe20008000f00 */
[----:B-1----:R-:W-:-:S06]  /*0060*/  UIMAD UR4, UR4, UR5, URZ ;  /* 0x00000005040472a4 */ /* 0x002fcc000f8e02ff */
[----:B0-----:R-:W-:-:S04]  /*0070*/  IADD3 R2, PT, PT, R0, UR4, RZ ;  /* 0x0000000400027c10 */ /* 0x001fc8000fffe0ff */
[----:B------:R-:W-:-:S13]  /*0080*/  ISETP.GE.U32.AND P0, PT, R2, R19, PT ;  /* 0x000000130200720c */ /* 0x000fda0003f06070 */
[----:B------:R-:W-:Y:S05]  /*0090*/  @P0 EXIT ;  /* 0x000000000000094d */ /* 0x000fea0003800000 */
[----:B------:R-:W0:Y:S01]  /*00a0*/  LDC.64 R16, c[0x0][0x388] ;  /* 0x0000e200ff107b82 */ /* 0x000e220000000a00 */
[----:B------:R-:W1:Y:S07]  /*00b0*/  LDCU.64 UR6, c[0x0][0x358] ;  /* 0x00006b00ff0677ac */ /* 0x000e6e0008000a00 */
[----:B------:R-:W2:Y:S01]  /*00c0*/  LDC.64 R26, c[0x0][0x380] ;  /* 0x0000e000ff1a7b82 */ /* 0x000ea20000000a00 */
[----:B0-----:R-:W-:-:S05]  /*00d0*/  IMAD.WIDE.U32 R6, R2, 0x4, R16 ;  /* 0x0000000402067825 */ /* 0x001fca00078e0010 */
[----:B-1----:R-:W3:Y:S01]  /*00e0*/  LDG.E R4, desc[UR6][R6.64] ;  /* 0x0000000606047981 */ /* 0x002ee2000c1e1900 */
[----:B--2---:R-:W-:-:S06]  /*00f0*/  IMAD.WIDE.U32 R26, R2, 0x4, R26 ;  /* 0x00000004021a7825 */ /* 0x004fcc00078e001a */
[----:B------:R0:W5:Y:S01]  /*0100*/  LDG.E R26, desc[UR6][R26.64] ;  /* 0x000000061a1a7981 */ /* 0x000162000c1e1900 */
[----:B------:R-:W-:Y:S01]  /*0110*/  BSSY.RECONVERGENT B0, `(.L_x_0) ;  /* 0x00000b5000007945 */ /* 0x000fe20003800200 */
[----:B---3--:R-:W1:Y:S02]  /*0120*/  F2I.U32.TRUNC.NTZ R4, R4 ;  /* 0x0000000400047305 */ /* 0x008e64000020f000 */
[----:B-1----:R-:W-:-:S13]  /*0130*/  ISETP.NE.AND P0, PT, R4, RZ, PT ;  /* 0x000000ff0400720c */ /* 0x002fda0003f05270 */
[----:B0-----:R-:W-:Y:S05]  /*0140*/  @!P0 BRA `(.L_x_1) ;  /* 0x0000000800c48947 */ /* 0x001fea0003800000 */
[----:B------:R-:W-:Y:S01]  /*0150*/  HFMA2 R5, -RZ, RZ, 0, 5.9604644775390625e-08 ;  /* 0x00000001ff057431 */ /* 0x000fe200000001ff */
[----:B------:R-:W-:Y:S04]  /*0160*/  BSSY.RECONVERGENT B1, `(.L_x_2) ;  /* 0x0000064000017945 */ /* 0x000fe80003800200 */
[----:B------:R-:W-:-:S04]  /*0170*/  VIADDMNMX.U32 R5, R4, R5, 0x2, !PT ;  /* 0x0000000204057446 */ /* 0x000fc80007800005 */
[C---:B------:R-:W-:Y:S02]  /*0180*/  IADD3 R3, PT, PT, R5.reuse, -0x2, RZ ;  /* 0xfffffffe05037810 */ /* 0x040fe40007ffe0ff */
[----:B------:R-:W-:Y:S02]  /*0190*/  IADD3 R5, PT, PT, R5, -0x1, RZ ;  /* 0xffffffff05057810 */ /* 0x000fe40007ffe0ff */
[----:B------:R-:W-:Y:S02]  /*01a0*/  ISETP.GE.U32.AND P0, PT, R3, 0xf, PT ;  /* 0x0000000f0300780c */ /* 0x000fe40003f06070 */
[----:B------:R-:W-:-:S11]  /*01b0*/  MOV R3, 0x1 ;  /* 0x0000000100037802 */ /* 0x000fd60000000f00 */
[----:B------:R-:W-:Y:S05]  /*01c0*/  @!P0 BRA `(.L_x_3) ;  /* 0x0000000400748947 */ /* 0x000fea0003800000 */
[----:B------:R-:W0:Y:S01]  /*01d0*/  LDC R8, c[0x0][0x3a8] ;  /* 0x0000ea00ff087b82 */ /* 0x000e220000000800 */
[----:B------:R-:W-:Y:S01]  /*01e0*/  LOP3.LUT R22, R5, 0xfffffff0, RZ, 0xc0, !PT ;  /* 0xfffffff005167812 */ /* 0x000fe200078ec0ff */
[----:B------:R-:W-:Y:S01]  /*01f0*/  BSSY.RECONVERGENT B2, `(.L_x_4) ;  /* 0x0000059000027945 */ /* 0x000fe20003800200 */
[CC--:B------:R-:W-:Y:S01]  /*0200*/  LEA R35, R19.reuse, R2.reuse, 0x1 ;  /* 0x0000000213237211 */ /* 0x0c0fe200078e08ff */
[C-C-:B------:R-:W-:Y:S01]  /*0210*/  IMAD R6, R19.reuse, 0x3, R2.reuse ;  /* 0x0000000313067824 */ /* 0x140fe200078e0202 */
[CC--:B------:R-:W-:Y:S01]  /*0220*/  LEA R7, R19.reuse, R2.reuse, 0x2 ;  /* 0x0000000213077211 */ /* 0x0c0fe200078e10ff */
[C-C-:B------:R-:W-:Y:S01]  /*0230*/  IMAD R9, R19.reuse, 0x5, R2.reuse ;  /* 0x0000000513097824 */ /* 0x140fe200078e0202 */
[CC--:B------:R-:W-:Y:S01]  /*0240*/  LEA R12, R19.reuse, R2.reuse, 0x3 ;  /* 0x00000002130c7211 */ /* 0x0c0fe200078e18ff */
[----:B------:R-:W1:Y:S01]  /*0250*/  LDC.64 R16, c[0x0][0x388] ;  /* 0x0000e200ff107b82 */ /* 0x000e620000000a00 */
[C-C-:B------:R-:W-:Y:S01]  /*0260*/  IMAD R10, R19.reuse, 0x6, R2.reuse ;  /* 0x00000006130a7824 */ /* 0x140fe200078e0202 */
[C---:B------:R-:W-:Y:S01]  /*0270*/  LEA R31, R19.reuse, R2, 0x4 ;  /* 0x00000002131f7211 */ /* 0x040fe200078e20ff */
[C---:B------:R-:W-:Y:S01]  /*0280*/  IMAD R11, R19.reuse, 0x7, R2 ;  /* 0x00000007130b7824 */ /* 0x040fe200078e0202 */
[C---:B------:R-:W-:Y:S01]  /*0290*/  IADD3 R33, PT, PT, R19.reuse, UR4, R0 ;  /* 0x0000000413217c10 */ /* 0x040fe2000fffe000 */
[C-C-:B------:R-:W-:Y:S01]  /*02a0*/  IMAD R13, R19.reuse, 0x9, R2.reuse ;  /* 0x00000009130d7824 */ /* 0x140fe200078e0202 */
[----:B------:R-:W-:Y:S01]  /*02b0*/  MOV R3, RZ ;  /* 0x000000ff00037202 */ /* 0x000fe20000000f00 */
[C-C-:B------:R-:W-:Y:S01]  /*02c0*/  IMAD R14, R19.reuse, 0xa, R2.reuse ;  /* 0x0000000a130e7824 */ /* 0x140fe200078e0202 */
[----:B------:R-:W-:Y:S01]  /*02d0*/  IADD3 R22, PT, PT, -R22, RZ, RZ ;  /* 0x000000ff16167210 */ /* 0x000fe20007ffe1ff */
[----:B------:R-:W-:-:S02]  /*02e0*/  IMAD R15, R19, 0xb, R2 ;  /* 0x0000000b130f7824 */ /* 0x000fc400078e0202 */
[C-C-:B------:R-:W-:Y:S02]  /*02f0*/  IMAD R23, R19.reuse, 0xc, R2.reuse ;  /* 0x0000000c13177824 */ /* 0x140fe400078e0202 */
[C-C-:B------:R-:W-:Y:S02]  /*0300*/  IMAD R25, R19.reuse, 0xd, R2.reuse ;  /* 0x0000000d13197824 */ /* 0x140fe400078e0202 */
[C-C-:B------:R-:W-:Y:S02]  /*0310*/  IMAD R27, R19.reuse, 0xe, R2.reuse ;  /* 0x0000000e131b7824 */ /* 0x140fe400078e0202 */
[----:B------:R-:W-:-:S07]  /*0320*/  IMAD R29, R19, 0xf, R2 ;  /* 0x0000000f131d7824 */ /* 0x000fce00078e0202 */
.L_x_5:
[----:B-1----:R-:W-:-:S04]  /*0330*/  IMAD.WIDE.U32 R36, R33, 0x4, R16 ;  /* 0x0000000421247825 */ /* 0x002fc800078e0010 */
[--C-:B------:R-:W-:Y:S02]  /*0340*/  IMAD.WIDE.U32 R18, R35, 0x4, R16.reuse ;  /* 0x0000000423127825 */ /* 0x100fe400078e0010 */
[----:B------:R-:W2:Y:S02]  /*0350*/  LDG.E R37, desc[UR6][R36.64] ;  /* 0x0000000624257981 */ /* 0x000ea4000c1e1900 */
[--C-:B------:R-:W-:Y:S02]  /*0360*/  IMAD.WIDE.U32 R20, R6, 0x4, R16.reuse ;  /* 0x0000000406147825 */ /* 0x100fe400078e0010 */
[----:B------:R1:W3:Y:S04]  /*0370*/  LDG.E R24, desc[UR6][R18.64] ;  /* 0x0000000612187981 */ /* 0x0002e8000c1e1900 */
[----:B------:R4:W3:Y:S01]  /*0380*/  LDG.E R28, desc[UR6][R20.64] ;  /* 0x00000006141c7981 */ /* 0x0008e2000c1e1900 */
[----:B-1----:R-:W-:-:S04]  /*0390*/  IMAD.WIDE.U32 R18, R7, 0x4, R16 ;  /* 0x0000000407127825 */ /* 0x002fc800078e0010 */
[--C-:B----4-:R-:W-:Y:S01]  /*03a0*/  IMAD.WIDE.U32 R20, R9, 0x4, R16.reuse ;  /* 0x0000000409147825 */ /* 0x110fe200078e0010 */
[----:B------:R1:W4:Y:S04]  /*03b0*/  LDG.E R32, desc[UR6][R18.64] ;  /* 0x0000000612207981 */ /* 0x000328000c1e1900 */
[----:B------:R0:W4:Y:S01]  /*03c0*/  LDG.E R30, desc[UR6][R20.64] ;  /* 0x00000006141e7981 */ /* 0x000122000c1e1900 */
[----:B-1----:R-:W-:-:S04]  /*03d0*/  IMAD.WIDE.U32 R18, R12, 0x4, R16 ;  /* 0x000000040c127825 */ /* 0x002fc800078e0010 */
[----:B0-----:R-:W-:Y:S02]  /*03e0*/  IMAD.WIDE.U32 R20, R13, 0x4, R16 ;  /* 0x000000040d147825 */ /* 0x001fe400078e0010 */
[----:B------:R-:W4:Y:S02]  /*03f0*/  LDG.E R18, desc[UR6][R18.64] ;  /* 0x0000000612127981 */ /* 0x000f24000c1e1900 */
[----:B--2--5:R-:W-:Y:S01]  /*0400*/  FADD R26, R37, R26 ;  /* 0x0000001a251a7221 */ /* 0x024fe20000000000 */
[----:B------:R-:W-:-:S04]  /*0410*/  IMAD.WIDE.U32 R36, R10, 0x4, R16 ;  /* 0x000000040a247825 */ /* 0x000fc800078e0010 */
[----:B---3--:R-:W-:Y:S01]  /*0420*/  FADD R24, R26, R24 ;  /* 0x000000181a187221 */ /* 0x008fe20000000000 */
[----:B------:R0:W2:Y:S03]  /*0430*/  LDG.E R34, desc[UR6][R36.64] ;  /* 0x0000000624227981 */ /* 0x0000a6000c1e1900 */
[----:B------:R-:W-:Y:S01]  /*0440*/  FADD R24, R24, R28 ;  /* 0x0000001c18187221 */ /* 0x000fe20000000000 */
[----:B0-----:R-:W-:-:S04]  /*0450*/  IMAD.WIDE.U32 R36, R11, 0x4, R16 ;  /* 0x000000040b247825 */ /* 0x001fc800078e0010 */
[----:B----4-:R-:W-:-:S04]  /*0460*/  FADD R24, R24, R32 ;  /* 0x0000002018187221 */ /* 0x010fc80000000000 */
[----:B------:R-:W-:Y:S02]  /*0470*/  FADD R26, R24, R30 ;  /* 0x0000001e181a7221 */ /* 0x000fe40000000000 */
[----:B------:R-:W3:Y:S04]  /*0480*/  LDG.E R24, desc[UR6][R36.64] ;  /* 0x0000000624187981 */ /* 0x000ee8000c1e1900 */
[----:B------:R0:W4:Y:S02]  /*0490*/  LDG.E R30, desc[UR6][R20.64] ;  /* 0x00000006141e7981 */ /* 0x000124000c1e1900 */
[----:B0-----:R-:W-:-:S05]  /*04a0*/  IMAD.WIDE.U32 R20, R14, 0x4, R16 ;  /* 0x000000040e147825 */ /* 0x001fca00078e0010 */
[----:B------:R-:W4:Y:S01]  /*04b0*/  LDG.E R28, desc[UR6][R20.64] ;  /* 0x00000006141c7981 */ /* 0x000f22000c1e1900 */
[----:B------:R-:W-:-:S05]  /*04c0*/  IMAD.WIDE.U32 R36, R15, 0x4, R16 ;  /* 0x000000040f247825 */ /* 0x000fca00078e0010 */
[----:B------:R0:W4:Y:S02]  /*04d0*/  LDG.E R32, desc[UR6][R36.64] ;  /* 0x0000000624207981 */ /* 0x000124000c1e1900 */
[----:B0-----:R-:W-:-:S04]  /*04e0*/  IMAD.WIDE.U32 R36, R23, 0x4, R16 ;  /* 0x0000000417247825 */ /* 0x001fc800078e0010 */
[----:B------:R-:W-:-:S06]  /*04f0*/  IMAD.WIDE.U32 R20, R27, 0x4, R16 ;  /* 0x000000041b147825 */ /* 0x000fcc00078e0010 */
[----:B------:R-:W4:Y:S01]  /*0500*/  LDG.E R20, desc[UR6][R20.64] ;  /* 0x0000000614147981 */ /* 0x000f22000c1e1900 */
[----:B--2---:R-:W-:-:S04]  /*0510*/  FADD R26, R26, R34 ;  /* 0x000000221a1a7221 */ /* 0x004fc80000000000 */
[----:B---3--:R-:W-:-:S04]  /*0520*/  FADD R24, R26, R24 ;  /* 0x000000181a187221 */ /* 0x008fc80000000000 */
[----:B------:R-:W-:-:S04]  /*0530*/  FADD R24, R24, R18 ;  /* 0x0000001218187221 */ /* 0x000fc80000000000 */
[----:B----4-:R-:W-:Y:S01]  /*0540*/  FADD R24, R24, R30 ;  /* 0x0000001e18187221 */ /* 0x010fe20000000000 */
[----:B------:R-:W-:-:S04]  /*0550*/  IMAD.WIDE.U32 R18, R25, 0x4, R16 ;  /* 0x0000000419127825 */ /* 0x000fc800078e0010 */
[----:B------:R-:W-:Y:S02]  /*0560*/  FADD R26, R24, R28 ;  /* 0x0000001c181a7221 */ /* 0x000fe40000000000 */
[----:B------:R0:W2:Y:S04]  /*0570*/  LDG.E R24, desc[UR6][R36.64] ;  /* 0x0000000624187981 */ /* 0x0000a8000c1e1900 */
[----:B------:R1:W3:Y:S01]  /*0580*/  LDG.E R28, desc[UR6][R18.64] ;  /* 0x00000006121c7981 */ /* 0x0002e2000c1e1900 */
[----:B------:R-:W-:Y:S01]  /*0590*/  FADD R26, R26, R32 ;  /* 0x000000201a1a7221 */ /* 0x000fe20000000000 */
[----:B0-----:R-:W-:-:S04]  /*05a0*/  IMAD.WIDE.U32 R36, R31, 0x4, R16 ;  /* 0x000000041f247825 */ /* 0x001fc800078e0010 */
[----:B-1----:R-:W-:Y:S01]  /*05b0*/  IMAD.WIDE.U32 R18, R29, 0x4, R16 ;  /* 0x000000041d127825 */ /* 0x002fe200078e0010 */
[----:B------:R-:W4:Y:S04]  /*05c0*/  LDG.E R32, desc[UR6][R36.64] ;  /* 0x0000000624207981 */ /* 0x000f28000c1e1900 */
[----:B------:R0:W4:Y:S01]  /*05d0*/  LDG.E R30, desc[UR6][R18.64] ;  /* 0x00000006121e7981 */ /* 0x000122000c1e1900 */
[----:B------:R-:W-:-:S04]  /*05e0*/  IADD3 R22, PT, PT, R22, 0x10, RZ ;  /* 0x0000001016167810 */ /* 0x000fc80007ffe0ff */
[----:B------:R-:W-:Y:S02]  /*05f0*/  ISETP.NE.AND P0, PT, R22, RZ, PT ;  /* 0x000000ff1600720c */ /* 0x000fe40003f05270 */
[----:B0-----:R-:W-:Y:S02]  /*0600*/  MOV R19, R8 ;  /* 0x0000000800137202 */ /* 0x001fe40000000f00 */
[----:B------:R-:W-:Y:S02]  /*0610*/  IADD3 R3, PT, PT, R3, 0x10, RZ ;  /* 0x0000001003037810 */ /* 0x000fe40007ffe0ff */
[C---:B------:R-:W-:Y:S02]  /*0620*/  LEA R35, R19.reuse, R35, 0x4 ;  /* 0x0000002313237211 */ /* 0x040fe400078e20ff */
[C---:B------:R-:W-:Y:S02]  /*0630*/  LEA R6, R19.reuse, R6, 0x4 ;  /* 0x0000000613067211 */ /* 0x040fe400078e20ff */
[----:B------:R-:W-:-:S02]  /*0640*/  LEA R7, R19, R7, 0x4 ;  /* 0x0000000713077211 */ /* 0x000fc400078e20ff */
[C---:B------:R-:W-:Y:S02]  /*0650*/  LEA R9, R19.reuse, R9, 0x4 ;  /* 0x0000000913097211 */ /* 0x040fe400078e20ff */
[C---:B------:R-:W-:Y:S02]  /*0660*/  LEA R10, R19.reuse, R10, 0x4 ;  /* 0x0000000a130a7211 */ /* 0x040fe400078e20ff */
[C---:B------:R-:W-:Y:S02]  /*0670*/  LEA R11, R19.reuse, R11, 0x4 ;  /* 0x0000000b130b7211 */ /* 0x040fe400078e20ff */
        /* <DEDUP_REMOVED lines=9> */
[----:B------:R-:W-:Y:S01]  /*0710*/  LEA R33, R19, R33, 0x4 ;  /* 0x0000002113217211 */ /* 0x000fe200078e20ff */
[----:B--2---:R-:W-:-:S04]  /*0720*/  FADD R24, R26, R24 ;  /* 0x000000181a187221 */ /* 0x004fc80000000000 */
[----:B---3--:R-:W-:-:S04]  /*0730*/  FADD R24, R24, R28 ;  /* 0x0000001c18187221 */ /* 0x008fc80000000000 */
[----:B------:R-:W-:-:S04]  /*0740*/  FADD R24, R24, R20 ;  /* 0x0000001418187221 */ /* 0x000fc80000000000 */
[----:B----4-:R-:W-:-:S04]  /*0750*/  FADD R24, R24, R30 ;  /* 0x0000001e18187221 */ /* 0x010fc80000000000 */
[----:B------:R-:W-:Y:S01]  /*0760*/  FADD R26, R24, R32 ;  /* 0x00000020181a7221 */ /* 0x000fe20000000000 */
[----:B------:R-:W-:Y:S06]  /*0770*/  @P0 BRA `(.L_x_5) ;  /* 0xfffffff800ec0947 */ /* 0x000fec000383ffff */
[----:B------:R-:W-:Y:S05]  /*0780*/  BSYNC.RECONVERGENT B2 ;  /* 0x0000000000027941 */ /* 0x000fea0003800200 */
.L_x_4:
[----:B------:R-:W-:-:S07]  /*0790*/  IADD3 R3, PT, PT, R3, 0x1, RZ ;  /* 0x0000000103037810 */ /* 0x000fce0007ffe0ff */
.L_x_3:
[----:B------:R-:W-:Y:S05]  /*07a0*/  BSYNC.RECONVERGENT B1 ;  /* 0x0000000000017941 */ /* 0x000fea0003800200 */
.L_x_2:
[----:B------:R-:W-:-:S13]  /*07b0*/  LOP3.LUT P0, R6, R5, 0xf, RZ, 0xc0, !PT ;  /* 0x0000000f05067812 */ /* 0x000fda000780c0ff */
[----:B------:R-:W-:Y:S05]  /*07c0*/  @!P0 BRA `(.L_x_1) ;  /* 0x0000000400248947 */ /* 0x000fea0003800000 */
[----:B------:R-:W-:Y:S01]  /*07d0*/  ISETP.GE.U32.AND P0, PT, R6, 0x8, PT ;  /* 0x000000080600780c */ /* 0x000fe20003f06070 */
[----:B------:R-:W-:Y:S01]  /*07e0*/  BSSY.RECONVERGENT B1, `(.L_x_6) ;  /* 0x0000025000017945 */ /* 0x000fe20003800200 */
[----:B------:R-:W-:-:S04]  /*07f0*/  LOP3.LUT R18, R5, 0x7, RZ, 0xc0, !PT ;  /* 0x0000000705127812 */ /* 0x000fc800078ec0ff */
[----:B------:R-:W-:-:S07]  /*0800*/  ISETP.NE.AND P1, PT, R18, RZ, PT ;  /* 0x000000ff1200720c */ /* 0x000fce0003f25270 */
[----:B------:R-:W-:Y:S06]  /*0810*/  @!P0 BRA `(.L_x_7) ;  /* 0x0000000000848947 */ /* 0x000fec0003800000 */
[----:B------:R-:W-:-:S05]  /*0820*/  IMAD R6, R3, R19, R2 ;  /* 0x0000001303067224 */ /* 0x000fca00078e0202 */
[C---:B------:R-:W-:Y:S01]  /*0830*/  IADD3 R8, PT, PT, R6.reuse, R19, RZ ;  /* 0x0000001306087210 */ /* 0x040fe20007ffe0ff */
[----:B------:R-:W-:-:S03]  /*0840*/  IMAD.WIDE.U32 R6, R6, 0x4, R16 ;  /* 0x0000000406067825 */ /* 0x000fc600078e0010 */
[CC--:B------:R-:W-:Y:S01]  /*0850*/  IADD3 R12, PT, PT, R8.reuse, R19.reuse, RZ ;  /* 0x00000013080c7210 */ /* 0x0c0fe20007ffe0ff */
[--C-:B------:R-:W-:Y:S01]  /*0860*/  IMAD.WIDE.U32 R8, R8, 0x4, R16.reuse ;  /* 0x0000000408087825 */ /* 0x100fe200078e0010 */
[----:B------:R0:W2:Y:S02]  /*0870*/  LDG.E R11, desc[UR6][R6.64] ;  /* 0x00000006060b7981 */ /* 0x0000a4000c1e1900 */
[CC--:B------:R-:W-:Y:S01]  /*0880*/  IADD3 R14, PT, PT, R12.reuse, R19.reuse, RZ ;  /* 0x000000130c0e7210 */ /* 0x0c0fe20007ffe0ff */
[--C-:B------:R-:W-:Y:S01]  /*0890*/  IMAD.WIDE.U32 R12, R12, 0x4, R16.reuse ;  /* 0x000000040c0c7825 */ /* 0x100fe200078e0010 */
[----:B------:R1:W3:Y:S02]  /*08a0*/  LDG.E R10, desc[UR6][R8.64] ;  /* 0x00000006080a7981 */ /* 0x0002e4000c1e1900 */
[CC--:B------:R-:W-:Y:S01]  /*08b0*/  IADD3 R20, PT, PT, R14.reuse, R19.reuse, RZ ;  /* 0x000000130e147210 */ /* 0x0c0fe20007ffe0ff */
[--C-:B------:R-:W-:Y:S02]  /*08c0*/  IMAD.WIDE.U32 R14, R14, 0x4, R16.reuse ;  /* 0x000000040e0e7825 */ /* 0x100fe400078e0010 */
[----:B------:R-:W4:Y:S01]  /*08d0*/  LDG.E R13, desc[UR6][R12.64] ;  /* 0x000000060c0d7981 */ /* 0x000f22000c1e1900 */
[C---:B------:R-:W-:Y:S01]  /*08e0*/  IADD3 R22, PT, PT, R20.reuse, R19, RZ ;  /* 0x0000001314167210 */ /* 0x040fe20007ffe0ff */
[----:B------:R-:W-:-:S02]  /*08f0*/  IMAD.WIDE.U32 R20, R20, 0x4, R16 ;  /* 0x0000000414147825 */ /* 0x000fc400078e0010 */
[----:B------:R-:W4:Y:S01]  /*0900*/  LDG.E R15, desc[UR6][R14.64] ;  /* 0x000000060e0f7981 */ /* 0x000f22000c1e1900 */
[CC--:B------:R-:W-:Y:S01]  /*0910*/  IADD3 R23, PT, PT, R22.reuse, R19.reuse, RZ ;  /* 0x0000001316177210 */ /* 0x0c0fe20007ffe0ff */
[--C-:B0-----:R-:W-:Y:S02]  /*0920*/  IMAD.WIDE.U32 R6, R22, 0x4, R16.reuse ;  /* 0x0000000416067825 */ /* 0x101fe400078e0010 */
[----:B------:R-:W4:Y:S01]  /*0930*/  LDG.E R21, desc[UR6][R20.64] ;  /* 0x0000000614157981 */ /* 0x000f22000c1e1900 */
[C---:B------:R-:W-:Y:S01]  /*0940*/  IADD3 R25, PT, PT, R23.reuse, R19, RZ ;  /* 0x0000001317197210 */ /* 0x040fe20007ffe0ff */
[--C-:B-1----:R-:W-:Y:S02]  /*0950*/  IMAD.WIDE.U32 R8, R23, 0x4, R16.reuse ;  /* 0x0000000417087825 */ /* 0x102fe400078e0010 */
[----:B------:R-:W4:Y:S02]  /*0960*/  LDG.E R7, desc[UR6][R6.64] ;  /* 0x0000000606077981 */ /* 0x000f24000c1e1900 */
[----:B------:R-:W-:-:S02]  /*0970*/  IMAD.WIDE.U32 R22, R25, 0x4, R16 ;  /* 0x0000000419167825 */ /* 0x000fc400078e0010 */
[----:B------:R-:W4:Y:S04]  /*0980*/  LDG.E R9, desc[UR6][R8.64] ;  /* 0x0000000608097981 */ /* 0x000f28000c1e1900 */
[----:B------:R-:W4:Y:S01]  /*0990*/  LDG.E R23, desc[UR6][R22.64] ;  /* 0x0000000616177981 */ /* 0x000f22000c1e1900 */
[----:B------:R-:W-:Y:S01]  /*09a0*/  IADD3 R3, PT, PT, R3, 0x8, RZ ;  /* 0x0000000803037810 */ /* 0x000fe20007ffe0ff */
[----:B--2--5:R-:W-:-:S04]  /*09b0*/  FADD R11, R26, R11 ;  /* 0x0000000b1a0b7221 */ /* 0x024fc80000000000 */
[----:B---3--:R-:W-:-:S04]  /*09c0*/  FADD R10, R11, R10 ;  /* 0x0000000a0b0a7221 */ /* 0x008fc80000000000 */
[----:B----4-:R-:W-:-:S04]  /*09d0*/  FADD R10, R10, R13 ;  /* 0x0000000d0a0a7221 */ /* 0x010fc80000000000 */
[----:B------:R-:W-:-:S04]  /*09e0*/  FADD R10, R10, R15 ;  /* 0x0000000f0a0a7221 */ /* 0x000fc80000000000 */
[----:B------:R-:W-:-:S04]  /*09f0*/  FADD R10, R10, R21 ;  /* 0x000000150a0a7221 */ /* 0x000fc80000000000 */
[----:B------:R-:W-:-:S04]  /*0a00*/  FADD R10, R10, R7 ;  /* 0x000000070a0a7221 */ /* 0x000fc80000000000 */
[----:B------:R-:W-:-:S04]  /*0a10*/  FADD R10, R10, R9 ;  /* 0x000000090a0a7221 */ /* 0x000fc80000000000 */
[----:B------:R-:W-:-:S07]  /*0a20*/  FADD R26, R10, R23 ;  /* 0x000000170a1a7221 */ /* 0x000fce0000000000 */
.L_x_7:
[----:B------:R-:W-:Y:S05]  /*0a30*/  BSYNC.RECONVERGENT B1 ;  /* 0x0000000000017941 */ /* 0x000fea0003800200 */
.L_x_6:
        /* <DEDUP_REMOVED lines=10> */
[--C-:B------:R-:W-:Y:S02]  /*0ae0*/  IMAD.WIDE.U32 R8, R8, 0x4, R16.reuse ;  /* 0x0000000408087825 */ /* 0x100fe400078e0010 */
[----:B------:R-:W2:Y:S01]  /*0af0*/  LDG.E R7, desc[UR6][R6.64] ;  /* 0x0000000606077981 */ /* 0x000ea2000c1e1900 */
[C---:B------:R-:W-:Y:S01]  /*0b00*/  IADD3 R13, PT, PT, R10.reuse, R19, RZ ;  /* 0x000000130a0d7210 */ /* 0x040fe20007ffe0ff */
[--C-:B------:R-:W-:Y:S02]  /*0b10*/  IMAD.WIDE.U32 R10, R10, 0x4, R16.reuse ;  /* 0x000000040a0a7825 */ /* 0x100fe400078e0010 */
[----:B------:R-:W3:Y:S02]  /*0b20*/  LDG.E R9, desc[UR6][R8.64] ;  /* 0x0000000608097981 */ /* 0x000ee4000c1e1900 */
[----:B------:R-:W-:Y:S02]  /*0b30*/  IMAD.WIDE.U32 R12, R13, 0x4, R16 ;  /* 0x000000040d0c7825 */ /* 0x000fe400078e0010 */
[----:B------:R-:W4:Y:S04]  /*0b40*/  LDG.E R11, desc[UR6][R10.64] ;  /* 0x000000060a0b7981 */ /* 0x000f28000c1e1900 */
[----:B------:R-:W4:Y:S01]  /*0b50*/  LDG.E R13, desc[UR6][R12.64] ;  /* 0x000000060c0d7981 */ /* 0x000f22000c1e1900 */
[----:B------:R-:W-:Y:S01]  /*0b60*/  IADD3 R3, PT, PT, R3, 0x4, RZ ;  /* 0x0000000403037810 */ /* 0x000fe20007ffe0ff */
[----:B--2--5:R-:W-:-:S04]  /*0b70*/  FADD R26, R26, R7 ;  /* 0x000000071a1a7221 */ /* 0x024fc80000000000 */
[----:B---3--:R-:W-:-:S04]  /*0b80*/  FADD R26, R26, R9 ;  /* 0x000000091a1a7221 */ /* 0x008fc80000000000 */
[----:B----4-:R-:W-:-:S04]  /*0b90*/  FADD R26, R26, R11 ;  /* 0x0000000b1a1a7221 */ /* 0x010fc80000000000 */
[----:B------:R-:W-:-:S07]  /*0ba0*/  FADD R26, R26, R13 ;  /* 0x0000000d1a1a7221 */ /* 0x000fce0000000000 */
.L_x_9:
[----:B------:R-:W-:Y:S05]  /*0bb0*/  BSYNC.RECONVERGENT B1 ;  /* 0x0000000000017941 */ /* 0x000fea0003800200 */
.L_x_8:
[----:B------:R-:W-:Y:S05]  /*0bc0*/  @!P1 BRA `(.L_x_1) ;  /* 0x0000000000249947 */ /* 0x000fea0003800000 */
[----:B------:R-:W-:Y:S01]  /*0bd0*/  IMAD R3, R3, R19, R2 ;  /* 0x0000001303037224 */ /* 0x000fe200078e0202 */
[----:B------:R-:W-:-:S07]  /*0be0*/  IADD3 R5, PT, PT, -R5, RZ, RZ ;  /* 0x000000ff05057210 */ /* 0x000fce0007ffe1ff */
.L_x_10:
[----:B------:R-:W-:-:S06]  /*0bf0*/  IMAD.WIDE.U32 R6, R3, 0x4, R16 ;  /* 0x0000000403067825 */ /* 0x000fcc00078e0010 */
[----:B------:R-:W2:Y:S01]  /*0c00*/  LDG.E R7, desc[UR6][R6.64] ;  /* 0x0000000606077981 */ /* 0x000ea2000c1e1900 */
[----:B------:R-:W-:Y:S02]  /*0c10*/  IADD3 R5, PT, PT, R5, 0x1, RZ ;  /* 0x0000000105057810 */ /* 0x000fe40007ffe0ff */
[----:B------:R-:W-:Y:S02]  /*0c20*/  IADD3 R3, PT, PT, R3, R19, RZ ;  /* 0x0000001303037210 */ /* 0x000fe40007ffe0ff */
[----:B------:R-:W-:Y:S01]  /*0c30*/  ISETP.NE.AND P0, PT, R5, RZ, PT ;  /* 0x000000ff0500720c */ /* 0x000fe20003f05270 */
[----:B--2--5:R-:W-:-:S12]  /*0c40*/  FADD R26, R7, R26 ;  /* 0x0000001a071a7221 */ /* 0x024fd80000000000 */
[----:B------:R-:W-:Y:S05]  /*0c50*/  @P0 BRA `(.L_x_10) ;  /* 0xfffffffc00e40947 */ /* 0x000fea000383ffff */
.L_x_1:
[----:B------:R-:W-:Y:S05]  /*0c60*/  BSYNC.RECONVERGENT B0 ;  /* 0x0000000000007941 */ /* 0x000fea0003800200 */
.L_x_0:
[----:B------:R-:W-:-:S13]  /*0c70*/  ISETP.NE.AND P0, PT, R4, RZ, PT ;  /* 0x000000ff0400720c */ /* 0x000fda0003f05270 */
[----:B------:R-:W-:Y:S05]  /*0c80*/  @!P0 EXIT ;  /* 0x000000000000894d */ /* 0x000fea0003800000 */
[----:B------:R-:W-:Y:S01]  /*0c90*/  HFMA2 R3, -RZ, RZ, 0, 5.9604644775390625e-08 ;  /* 0x00000001ff037431 */ /* 0x000fe200000001ff */
[----:B-----5:R-:W-:Y:S01]  /*0ca0*/  FSETP.GE.AND P0, PT, R26, RZ, PT ;  /* 0x000000ff1a00720b */ /* 0x020fe20003f06000 */
[----:B------:R-:W-:Y:S03]  /*0cb0*/  BSSY.RECONVERGENT B0, `(.L_x_11) ;  /* 0x0000036000007945 */ /* 0x000fe60003800200 */
[----:B------:R-:W-:-:S04]  /*0cc0*/  VIADDMNMX.U32 R3, R4, R3, 0x2, !PT ;  /* 0x0000000204037446 */ /* 0x000fc80007800003 */
[C---:B------:R-:W-:Y:S02]  /*0cd0*/  IADD3 R4, PT, PT, R3.reuse, -0x2, RZ ;  /* 0xfffffffe03047810 */ /* 0x040fe40007ffe0ff */
[----:B------:R-:W-:Y:S02]  /*0ce0*/  IADD3 R15, PT, PT, R3, -0x1, RZ ;  /* 0xffffffff030f7810 */ /* 0x000fe40007ffe0ff */
[----:B------:R-:W-:Y:S02]  /*0cf0*/  ISETP.GE.U32.AND P1, PT, R4, 0x3, PT ;  /* 0x000000030400780c */ /* 0x000fe40003f26070 */
[----:B------:R-:W-:Y:S02]  /*0d00*/  MOV R4, 0x1 ;  /* 0x0000000100047802 */ /* 0x000fe40000000f00 */
[----:B------:R-:W-:Y:S02]  /*0d10*/  SEL R3, RZ, 0x1, !P0 ;  /* 0x00000001ff037807 */ /* 0x000fe40004000000 */
[----:B------:R-:W-:-:S07]  /*0d20*/  LOP3.LUT R10, R15, 0x3, RZ, 0xc0, !PT ;  /* 0x000000030f0a7812 */ /* 0x000fce00078ec0ff */
[----:B------:R-:W-:Y:S05]  /*0d30*/  @!P1 BRA `(.L_x_12) ;  /* 0x0000000000b49947 */ /* 0x000fea0003800000 */
[----:B------:R-:W0:Y:S01]  /*0d40*/  LDC.64 R4, c[0x0][0x3a0] ;  /* 0x0000e800ff047b82 */ /* 0x000e220000000a00 */
[----:B------:R-:W-:Y:S01]  /*0d50*/  LOP3.LUT R15, R15, 0xfffffffc, RZ, 0xc0, !PT ;  /* 0xfffffffc0f0f7812 */ /* 0x000fe200078ec0ff */
[----:B------:R-:W-:Y:S01]  /*0d60*/  BSSY.RECONVERGENT B1, `(.L_x_13) ;  /* 0x0000029000017945 */ /* 0x000fe20003800200 */
[C---:B------:R-:W-:Y:S01]  /*0d70*/  IADD3 R14, PT, PT, R19.reuse, UR4, R0 ;  /* 0x00000004130e7c10 */ /* 0x040fe2000fffe000 */
[C---:B------:R-:W-:Y:S01]  /*0d80*/  IMAD R11, R19.reuse, 0x3, R2 ;  /* 0x00000003130b7824 */ /* 0x040fe200078e0202 */
[CC--:B------:R-:W-:Y:S02]  /*0d90*/  LEA R0, R19.reuse, R2.reuse, 0x1 ;  /* 0x0000000213007211 */ /* 0x0c0fe400078e08ff */
[----:B------:R-:W-:Y:S01]  /*0da0*/  LEA R12, R19, R2, 0x2 ;  /* 0x00000002130c7211 */ /* 0x000fe200078e10ff */
[----:B------:R-:W1:Y:S01]  /*0db0*/  LDC.64 R6, c[0x0][0x390] ;  /* 0x0000e400ff067b82 */ /* 0x000e620000000a00 */
[----:B------:R-:W-:Y:S02]  /*0dc0*/  MOV R13, RZ ;  /* 0x000000ff000d7202 */ /* 0x000fe40000000f00 */
[----:B------:R-:W-:-:S05]  /*0dd0*/  IADD3 R15, PT, PT, -R15, RZ, RZ ;  /* 0x000000ff0f0f7210 */ /* 0x000fca0007ffe1ff */
[----:B------:R-:W2:Y:S02]  /*0de0*/  LDC.64 R8, c[0x0][0x398] ;  /* 0x0000e600ff087b82 */ /* 0x000ea40000000a00 */
.L_x_14:
[----:B0--3--:R-:W-:-:S06]  /*0df0*/  IMAD.WIDE.U32 R16, R14, 0x4, R4 ;  /* 0x000000040e107825 */ /* 0x009fcc00078e0004 */
[----:B------:R-:W1:Y:S01]  /*0e00*/  LDG.E R17, desc[UR6][R16.64] ;  /* 0x0000000610117981 */ /* 0x000e62000c1e1900 */
[----:B------:R-:W-:-:S04]  /*0e10*/  IMAD.WIDE.U32 R24, R0, 0x4, R4 ;  /* 0x0000000400187825 */ /* 0x000fc800078e0004 */
[----:B-1----:R-:W-:-:S04]  /*0e20*/  IMAD.WIDE.U32 R20, R17, 0x4, R6 ;  /* 0x0000000411147825 */ /* 0x002fc800078e0006 */
[----:B--2---:R-:W-:Y:S01]  /*0e30*/  IMAD.WIDE.U32 R22, R17, 0x4, R8 ;  /* 0x0000000411167825 */ /* 0x004fe200078e0008 */
[----:B------:R0:W-:Y:S04]  /*0e40*/  STG.E desc[UR6][R20.64], R26 ;  /* 0x0000001a14007986 */ /* 0x0001e8000c101906 */
[----:B------:R1:W-:Y:S04]  /*0e50*/  STG.E desc[UR6][R22.64], R3 ;  /* 0x0000000316007986 */ /* 0x0003e8000c101906 */
[----:B------:R-:W2:Y:S01]  /*0e60*/  LDG.E R25, desc[UR6][R24.64] ;  /* 0x0000000618197981 */ /* 0x000ea2000c1e1900 */
[----:B------:R-:W-:-:S04]  /*0e70*/  IMAD.WIDE.U32 R32, R11, 0x4, R4 ;  /* 0x000000040b207825 */ /* 0x000fc800078e0004 */
[----:B--2---:R-:W-:-:S04]  /*0e80*/  IMAD.WIDE.U32 R28, R25, 0x4, R6 ;  /* 0x00000004191c7825 */ /* 0x004fc800078e0006 */
[----:B------:R-:W-:Y:S01]  /*0e90*/  IMAD.WIDE.U32 R30, R25, 0x4, R8 ;  /* 0x00000004191e7825 */ /* 0x000fe200078e0008 */
[----:B------:R3:W-:Y:S04]  /*0ea0*/  STG.E desc[UR6][R28.64], R26 ;  /* 0x0000001a1c007986 */ /* 0x0007e8000c101906 */
[----:B------:R3:W-:Y:S04]  /*0eb0*/  STG.E desc[UR6][R30.64], R3 ;  /* 0x000000031e007986 */ /* 0x0007e8000c101906 */
[----:B------:R-:W2:Y:S01]  /*0ec0*/  LDG.E R33, desc[UR6][R32.64] ;  /* 0x0000000620217981 */ /* 0x000ea2000c1e1900 */
[----:B0-----:R-:W-:-:S04]  /*0ed0*/  IMAD.WIDE.U32 R20, R12, 0x4, R4 ;  /* 0x000000040c147825 */ /* 0x001fc800078e0004 */
[----:B--2---:R-:W-:-:S04]  /*0ee0*/  IMAD.WIDE.U32 R16, R33, 0x4, R6 ;  /* 0x0000000421107825 */ /* 0x004fc800078e0006 */
[----:B------:R-:W-:Y:S01]  /*0ef0*/  IMAD.WIDE.U32 R34, R33, 0x4, R8 ;  /* 0x0000000421227825 */ /* 0x000fe200078e0008 */
[----:B------:R3:W-:Y:S04]  /*0f00*/  STG.E desc[UR6][R16.64], R26 ;  /* 0x0000001a10007986 */ /* 0x0007e8000c101906 */
[----:B------:R3:W-:Y:S04]  /*0f10*/  STG.E desc[UR6][R34.64], R3 ;  /* 0x0000000322007986 */ /* 0x0007e8000c101906 */
[----:B------:R-:W1:Y:S01]  /*0f20*/  LDG.E R21, desc[UR6][R20.64] ;  /* 0x0000000614157981 */ /* 0x000e62000c1e1900 */
[----:B------:R-:W-:-:S02]  /*0f30*/  IADD3 R15, PT, PT, R15, 0x4, RZ ;  /* 0x000000040f0f7810 */ /* 0x000fc40007ffe0ff */
[----:B------:R-:W-:Y:S02]  /*0f40*/  IADD3 R13, PT, PT, R13, 0x4, RZ ;  /* 0x000000040d0d7810 */ /* 0x000fe40007ffe0ff */
[----:B------:R-:W-:Y:S02]  /*0f50*/  ISETP.NE.AND P0, PT, R15, RZ, PT ;  /* 0x000000ff0f00720c */ /* 0x000fe40003f05270 */
[C---:B------:R-:W-:Y:S02]  /*0f60*/  LEA R14, R19.reuse, R14, 0x2 ;  /* 0x0000000e130e7211 */ /* 0x040fe400078e10ff */
[C---:B------:R-:W-:Y:S02]  /*0f70*/  LEA R0, R19.reuse, R0, 0x2 ;  /* 0x0000000013007211 */ /* 0x040fe400078e10ff */
[C---:B------:R-:W-:Y:S02]  /*0f80*/  LEA R11, R19.reuse, R11, 0x2 ;  /* 0x0000000b130b7211 */ /* 0x040fe400078e10ff */
[----:B------:R-:W-:Y:S01]  /*0f90*/  LEA R12, R19, R12, 0x2 ;  /* 0x0000000c130c7211 */ /* 0x000fe200078e10ff */
[----:B-1----:R-:W-:-:S04]  /*0fa0*/  IMAD.WIDE.U32 R22, R21, 0x4, R6 ;  /* 0x0000000415167825 */ /* 0x002fc800078e0006 */
[----:B------:R-:W-:Y:S01]  /*0fb0*/  IMAD.WIDE.U32 R24, R21, 0x4, R8 ;  /* 0x0000000415187825 */ /* 0x000fe200078e0008 */
[----:B------:R3:W-:Y:S04]  /*0fc0*/  STG.E desc[UR6][R22.64], R26 ;  /* 0x0000001a16007986 */ /* 0x0007e8000c101906 */
[----:B------:R3:W-:Y:S01]  /*0fd0*/  STG.E desc[UR6][R24.64], R3 ;  /* 0x0000000318007986 */ /* 0x0007e2000c101906 */
[----:B------:R-:W-:Y:S05]  /*0fe0*/  @P0 BRA `(.L_x_14) ;  /* 0xfffffffc00800947 */ /* 0x000fea000383ffff */
[----:B------:R-:W-:Y:S05]  /*0ff0*/  BSYNC.RECONVERGENT B1 ;  /* 0x0000000000017941 */ /* 0x000fea0003800200 */
.L_x_13:
[----:B------:R-:W-:-:S07]  /*1000*/  IADD3 R4, PT, PT, R13, 0x1, RZ ;  /* 0x000000010d047810 */ /* 0x000fce0007ffe0ff */
.L_x_12:
[----:B------:R-:W-:Y:S05]  /*1010*/  BSYNC.RECONVERGENT B0 ;  /* 0x0000000000007941 */ /* 0x000fea0003800200 */
.L_x_11:
[----:B------:R-:W-:-:S13]  /*1020*/  ISETP.NE.AND P0, PT, R10, RZ, PT ;  /* 0x000000ff0a00720c */ /* 0x000fda0003f05270 */
[----:B------:R-:W-:Y:S05]  /*1030*/  @!P0 EXIT ;  /* 0x000000000000894d */ /* 0x000fea0003800000 */
[----:B------:R-:W0:Y:S01]  /*1040*/  LDC.64 R12, c[0x0][0x3a0] ;  /* 0x0000e800ff0c7b82 */ /* 0x000e220000000a00 */
[----:B------:R-:W-:Y:S01]  /*1050*/  IMAD R2, R4, R19, R2 ;  /* 0x0000001304027224 */ /* 0x000fe200078e0202 */
[----:B------:R-:W-:-:S06]  /*1060*/  IADD3 R10, PT, PT, -R10, RZ, RZ ;  /* 0x000000ff0a0a7210 */ /* 0x000fcc0007ffe1ff */
[----:B------:R-:W1:Y:S08]  /*1070*/  LDC.64 R14, c[0x0][0x390] ;  /* 0x0000e400ff0e7b82 */ /* 0x000e700000000a00 */
[----:B---3--:R-:W2:Y:S02]  /*1080*/  LDC.64 R16, c[0x0][0x398] ;  /* 0x0000e600ff107b82 */ /* 0x008ea40000000a00 */
.L_x_15:
[----:B0-----:R-:W-:-:S06]  /*1090*/  IMAD.WIDE.U32 R4, R2, 0x4, R12 ;  /* 0x0000000402047825 */ /* 0x001fcc00078e000c */
[----:B------:R-:W1:Y:S01]  /*10a0*/  LDG.E R5, desc[UR6][R4.64] ;  /* 0x0000000604057981 */ /* 0x000e62000c1e1900 */
[----:B------:R-:W-:Y:S02]  /*10b0*/  IADD3 R10, PT, PT, R10, 0x1, RZ ;  /* 0x000000010a0a7810 */ /* 0x000fe40007ffe0ff */
[----:B------:R-:W-:Y:S02]  /*10c0*/  IADD3 R2, PT, PT, R2, R19, RZ ;  /* 0x0000001302027210 */ /* 0x000fe40007ffe0ff */
[----:B------:R-:W-:Y:S01]  /*10d0*/  ISETP.NE.AND P0, PT, R10, RZ, PT ;  /* 0x000000ff0a00720c */ /* 0x000fe20003f05270 */
[----:B-1-3--:R-:W-:-:S04]  /*10e0*/  IMAD.WIDE.U32 R6, R5, 0x4, R14 ;  /* 0x0000000405067825 */ /* 0x00afc800078e000e */
[----:B--2---:R-:W-:Y:S01]  /*10f0*/  IMAD.WIDE.U32 R8, R5, 0x4, R16 ;  /* 0x0000000405087825 */ /* 0x004fe200078e0010 */
[----:B------:R3:W-:Y:S04]  /*1100*/  STG.E desc[UR6][R6.64], R26 ;  /* 0x0000001a06007986 */ /* 0x0007e8000c101906 */
[----:B------:R3:W-:Y:S03]  /*1110*/  STG.E desc[UR6][R8.64], R3 ;  /* 0x0000000308007986 */ /* 0x0007e6000c101906 */
[----:B------:R-:W-:Y:S05]  /*1120*/  @P0 BRA `(.L_x_15) ;  /* 0xfffffffc00d80947 */ /* 0x000fea000383ffff */
[----:B------:R-:W-:Y:S05]  /*1130*/  EXIT ;  /* 0x000000000000794d */ /* 0x000fea0003800000 */
.L_x_16:
[----:B------:R-:W-:-:S00]  /*1140*/  BRA `(.L_x_16) ;  /* 0xfffffffc00fc7947 */ /* 0x000fc0000383ffff */
[----:B------:R-:W-:-:S00]  /*1150*/  NOP ;  /* 0x0000000000007918 */ /* 0x000fc00000000000 */
        /* <DEDUP_REMOVED lines=10> */
.L_x_17:


//--------------------- .nv.shared.reserved.0     --------------------------
	.section	.nv.shared.reserved.0,"aw",@nobits
	.weak		__nv_reservedSMEM_offset_0_alias
	.size		__nv_reservedSMEM_offset_0_alias, 0, 64
	.other		__nv_reservedSMEM_offset_0_alias,@"STO_CUDA_RESERVED_SHARED STV_DEFAULT"
__nv_reservedSMEM_offset_0_alias:
	.zero		0
	.zero		64


//--------------------- .nv.constant0._Z12bitEstimatesPfS_S_PjS0_jj --------------------------
	.section	.nv.constant0._Z12bitEstimatesPfS_S_PjS0_jj,"a",@progbits
	.sectionflags	@""
	.align	4
.nv.constant0._Z12bitEstimatesPfS_S_PjS0_jj:
	.zero		944


//--------------------- SYMBOLS --------------------------

	.type		.nv.reservedSmem.offset0,@object
	.size		.nv.reservedSmem.offset0,0x4
